//
// Generated by NVIDIA NVVM Compiler
//
// Compiler Build ID: CL-36424714
// Cuda compilation tools, release 13.0, V13.0.88
// Based on NVVM 20.0.0
//

.version 9.0
.target sm_100
.address_size 64

	// .globl	_Z13dotproductGPUPfS_S_i
// _ZZ13dotproductGPUPfS_S_iE4temp has been demoted
// _ZZ13finitesum_GPUPfS_iE4temp has been demoted

.visible .entry _Z13dotproductGPUPfS_S_i(
	.param .u64 .ptr .align 1 _Z13dotproductGPUPfS_S_i_param_0,
	.param .u64 .ptr .align 1 _Z13dotproductGPUPfS_S_i_param_1,
	.param .u64 .ptr .align 1 _Z13dotproductGPUPfS_S_i_param_2,
	.param .u32 _Z13dotproductGPUPfS_S_i_param_3
)
{
	.reg .pred 	%p<4>;
	.reg .b32 	%r<15>;
	.reg .b32 	%f<72>;
	.reg .b64 	%rd<10>;
	// demoted variable
	.shared .align 4 .b8 _ZZ13dotproductGPUPfS_S_iE4temp[1024];
	ld.param.u64 	%rd1, [_Z13dotproductGPUPfS_S_i_param_0];
	ld.param.u64 	%rd2, [_Z13dotproductGPUPfS_S_i_param_1];
	ld.param.u64 	%rd3, [_Z13dotproductGPUPfS_S_i_param_2];
	ld.param.u32 	%r4, [_Z13dotproductGPUPfS_S_i_param_3];
	mov.u32 	%r1, %tid.x;
	setp.ge.s32 	%p1, %r1, %r4;
	@%p1 bra 	$L__BB0_2;
	cvta.to.global.u64 	%rd4, %rd1;
	cvta.to.global.u64 	%rd5, %rd2;
	mov.u32 	%r5, %ntid.x;
	mov.u32 	%r6, %ctaid.x;
	mad.lo.s32 	%r7, %r6, %r5, %r1;
	mul.wide.s32 	%rd6, %r7, 4;
	add.s64 	%rd7, %rd4, %rd6;
	ld.global.f32 	%f3, [%rd7];
	add.s64 	%rd8, %rd5, %rd6;
	ld.global.f32 	%f4, [%rd8];
	mul.f32 	%f5, %f3, %f4;
	shl.b32 	%r8, %r1, 2;
	mov.u32 	%r9, _ZZ13dotproductGPUPfS_S_iE4temp;
	add.s32 	%r10, %r9, %r8;
	st.shared.f32 	[%r10], %f5;
$L__BB0_2:
	bar.sync 	0;
	setp.ne.s32 	%p2, %r1, 0;
	@%p2 bra 	$L__BB0_6;
	mov.f32 	%f71, 0f00000000;
	mov.b32 	%r14, 64;
	mov.u32 	%r12, _ZZ13dotproductGPUPfS_S_iE4temp;
$L__BB0_4:
	add.s32 	%r13, %r12, %r14;
	ld.shared.f32 	%f7, [%r13+-64];
	add.f32 	%f8, %f71, %f7;
	ld.shared.f32 	%f9, [%r13+-60];
	add.f32 	%f10, %f8, %f9;
	ld.shared.f32 	%f11, [%r13+-56];
	add.f32 	%f12, %f10, %f11;
	ld.shared.f32 	%f13, [%r13+-52];
	add.f32 	%f14, %f12, %f13;
	ld.shared.f32 	%f15, [%r13+-48];
	add.f32 	%f16, %f14, %f15;
	ld.shared.f32 	%f17, [%r13+-44];
	add.f32 	%f18, %f16, %f17;
	ld.shared.f32 	%f19, [%r13+-40];
	add.f32 	%f20, %f18, %f19;
	ld.shared.f32 	%f21, [%r13+-36];
	add.f32 	%f22, %f20, %f21;
	ld.shared.f32 	%f23, [%r13+-32];
	add.f32 	%f24, %f22, %f23;
	ld.shared.f32 	%f25, [%r13+-28];
	add.f32 	%f26, %f24, %f25;
	ld.shared.f32 	%f27, [%r13+-24];
	add.f32 	%f28, %f26, %f27;
	ld.shared.f32 	%f29, [%r13+-20];
	add.f32 	%f30, %f28, %f29;
	ld.shared.f32 	%f31, [%r13+-16];
	add.f32 	%f32, %f30, %f31;
	ld.shared.f32 	%f33, [%r13+-12];
	add.f32 	%f34, %f32, %f33;
	ld.shared.f32 	%f35, [%r13+-8];
	add.f32 	%f36, %f34, %f35;
	ld.shared.f32 	%f37, [%r13+-4];
	add.f32 	%f38, %f36, %f37;
	ld.shared.f32 	%f39, [%r13];
	add.f32 	%f40, %f38, %f39;
	ld.shared.f32 	%f41, [%r13+4];
	add.f32 	%f42, %f40, %f41;
	ld.shared.f32 	%f43, [%r13+8];
	add.f32 	%f44, %f42, %f43;
	ld.shared.f32 	%f45, [%r13+12];
	add.f32 	%f46, %f44, %f45;
	ld.shared.f32 	%f47, [%r13+16];
	add.f32 	%f48, %f46, %f47;
	ld.shared.f32 	%f49, [%r13+20];
	add.f32 	%f50, %f48, %f49;
	ld.shared.f32 	%f51, [%r13+24];
	add.f32 	%f52, %f50, %f51;
	ld.shared.f32 	%f53, [%r13+28];
	add.f32 	%f54, %f52, %f53;
	ld.shared.f32 	%f55, [%r13+32];
	add.f32 	%f56, %f54, %f55;
	ld.shared.f32 	%f57, [%r13+36];
	add.f32 	%f58, %f56, %f57;
	ld.shared.f32 	%f59, [%r13+40];
	add.f32 	%f60, %f58, %f59;
	ld.shared.f32 	%f61, [%r13+44];
	add.f32 	%f62, %f60, %f61;
	ld.shared.f32 	%f63, [%r13+48];
	add.f32 	%f64, %f62, %f63;
	ld.shared.f32 	%f65, [%r13+52];
	add.f32 	%f66, %f64, %f65;
	ld.shared.f32 	%f67, [%r13+56];
	add.f32 	%f68, %f66, %f67;
	ld.shared.f32 	%f69, [%r13+60];
	add.f32 	%f71, %f68, %f69;
	add.s32 	%r14, %r14, 128;
	setp.ne.s32 	%p3, %r14, 1088;
	@%p3 bra 	$L__BB0_4;
	cvta.to.global.u64 	%rd9, %rd3;
	atom.global.add.f32 	%f70, [%rd9], %f71;
$L__BB0_6:
	ret;

}
	// .globl	_Z13finitesum_GPUPfS_i
.visible .entry _Z13finitesum_GPUPfS_i(
	.param .u64 .ptr .align 1 _Z13finitesum_GPUPfS_i_param_0,
	.param .u64 .ptr .align 1 _Z13finitesum_GPUPfS_i_param_1,
	.param .u32 _Z13finitesum_GPUPfS_i_param_2
)
{
	.reg .pred 	%p<3>;
	.reg .b32 	%r<14>;
	.reg .b32 	%f<70>;
	.reg .b64 	%rd<7>;
	// demoted variable
	.shared .align 4 .b8 _ZZ13finitesum_GPUPfS_iE4temp[1024];
	ld.param.u64 	%rd2, [_Z13finitesum_GPUPfS_i_param_0];
	ld.param.u64 	%rd1, [_Z13finitesum_GPUPfS_i_param_1];
	cvta.to.global.u64 	%rd3, %rd2;
	mov.u32 	%r3, %ctaid.x;
	mov.u32 	%r4, %ntid.x;
	mov.u32 	%r5, %tid.x;
	mad.lo.s32 	%r6, %r3, %r4, %r5;
	mul.wide.s32 	%rd4, %r6, 4;
	add.s64 	%rd5, %rd3, %rd4;
	ld.global.f32 	%f3, [%rd5];
	shl.b32 	%r7, %r5, 2;
	mov.u32 	%r8, _ZZ13finitesum_GPUPfS_iE4temp;
	add.s32 	%r9, %r8, %r7;
	st.shared.f32 	[%r9], %f3;
	bar.sync 	0;
	setp.ne.s32 	%p1, %r5, 0;
	@%p1 bra 	$L__BB1_4;
	mov.f32 	%f69, 0f00000000;
	mov.b32 	%r13, 64;
$L__BB1_2:
	add.s32 	%r12, %r8, %r13;
	ld.shared.f32 	%f5, [%r12+-64];
	add.f32 	%f6, %f69, %f5;
	ld.shared.f32 	%f7, [%r12+-60];
	add.f32 	%f8, %f6, %f7;
	ld.shared.f32 	%f9, [%r12+-56];
	add.f32 	%f10, %f8, %f9;
	ld.shared.f32 	%f11, [%r12+-52];
	add.f32 	%f12, %f10, %f11;
	ld.shared.f32 	%f13, [%r12+-48];
	add.f32 	%f14, %f12, %f13;
	ld.shared.f32 	%f15, [%r12+-44];
	add.f32 	%f16, %f14, %f15;
	ld.shared.f32 	%f17, [%r12+-40];
	add.f32 	%f18, %f16, %f17;
	ld.shared.f32 	%f19, [%r12+-36];
	add.f32 	%f20, %f18, %f19;
	ld.shared.f32 	%f21, [%r12+-32];
	add.f32 	%f22, %f20, %f21;
	ld.shared.f32 	%f23, [%r12+-28];
	add.f32 	%f24, %f22, %f23;
	ld.shared.f32 	%f25, [%r12+-24];
	add.f32 	%f26, %f24, %f25;
	ld.shared.f32 	%f27, [%r12+-20];
	add.f32 	%f28, %f26, %f27;
	ld.shared.f32 	%f29, [%r12+-16];
	add.f32 	%f30, %f28, %f29;
	ld.shared.f32 	%f31, [%r12+-12];
	add.f32 	%f32, %f30, %f31;
	ld.shared.f32 	%f33, [%r12+-8];
	add.f32 	%f34, %f32, %f33;
	ld.shared.f32 	%f35, [%r12+-4];
	add.f32 	%f36, %f34, %f35;
	ld.shared.f32 	%f37, [%r12];
	add.f32 	%f38, %f36, %f37;
	ld.shared.f32 	%f39, [%r12+4];
	add.f32 	%f40, %f38, %f39;
	ld.shared.f32 	%f41, [%r12+8];
	add.f32 	%f42, %f40, %f41;
	ld.shared.f32 	%f43, [%r12+12];
	add.f32 	%f44, %f42, %f43;
	ld.shared.f32 	%f45, [%r12+16];
	add.f32 	%f46, %f44, %f45;
	ld.shared.f32 	%f47, [%r12+20];
	add.f32 	%f48, %f46, %f47;
	ld.shared.f32 	%f49, [%r12+24];
	add.f32 	%f50, %f48, %f49;
	ld.shared.f32 	%f51, [%r12+28];
	add.f32 	%f52, %f50, %f51;
	ld.shared.f32 	%f53, [%r12+32];
	add.f32 	%f54, %f52, %f53;
	ld.shared.f32 	%f55, [%r12+36];
	add.f32 	%f56, %f54, %f55;
	ld.shared.f32 	%f57, [%r12+40];
	add.f32 	%f58, %f56, %f57;
	ld.shared.f32 	%f59, [%r12+44];
	add.f32 	%f60, %f58, %f59;
	ld.shared.f32 	%f61, [%r12+48];
	add.f32 	%f62, %f60, %f61;
	ld.shared.f32 	%f63, [%r12+52];
	add.f32 	%f64, %f62, %f63;
	ld.shared.f32 	%f65, [%r12+56];
	add.f32 	%f66, %f64, %f65;
	ld.shared.f32 	%f67, [%r12+60];
	add.f32 	%f69, %f66, %f67;
	add.s32 	%r13, %r13, 128;
	setp.ne.s32 	%p2, %r13, 1088;
	@%p2 bra 	$L__BB1_2;
	cvta.to.global.u64 	%rd6, %rd1;
	atom.global.add.f32 	%f68, [%rd6], %f69;
$L__BB1_4:
	ret;

}


// ===== COMPILED SASS (sm_100) =====

	.target	sm_100

	.elftype	@"ET_EXEC"


//--------------------- .note.nv.tkinfo           --------------------------
	.section	.note.nv.tkinfo,"",@"SHT_NOTE"
	.sectionflags	@"SHF_NOTE_NV_TKINFO"
	.tkinfo
        /*0018*/ 	.word	0x00000002
        /*0030*/ 	.string	""
        /*0030*/ 	.string	"ptxas"
        /*0030*/ 	.string	"Cuda compilation tools, release 13.0, V13.0.88"
        /*0030*/ 	.string	"Build cuda_13.0.r13.0/compiler.36424714_0"
        /*0030*/ 	.string	"-arch sm_100 -m 64 "



//--------------------- .note.nv.cuinfo           --------------------------
	.section	.note.nv.cuinfo,"",@"SHT_NOTE"
	.sectionflags	@"SHF_NOTE_NV_CUINFO"
        /*0018*/ 	.short	0x0002
        /*001a*/ 	.short	0x0064
        /*001c*/ 	.short	0x0082
	.zero		2


//--------------------- .nv.info                  --------------------------
	.section	.nv.info,"",@"SHT_CUDA_INFO"
	.align	4


	//----- nvinfo : EIATTR_REGCOUNT
	.align		4
        /*0000*/ 	.byte	0x04, 0x2f
        /*0002*/ 	.short	(.L_1 - .L_0)
	.align		4
.L_0:
        /*0004*/ 	.word	index@(_Z13dotproductGPUPfS_S_i)
        /*0008*/ 	.word	0x00000016


	//----- nvinfo : EIATTR_FRAME_SIZE
	.align		4
.L_1:
        /*000c*/ 	.byte	0x04, 0x11
        /*000e*/ 	.short	(.L_3 - .L_2)
	.align		4
.L_2:
        /*0010*/ 	.word	index@(_Z13dotproductGPUPfS_S_i)
        /*0014*/ 	.word	0x00000000


	//----- nvinfo : EIATTR_REGCOUNT
	.align		4
.L_3:
        /*0018*/ 	.byte	0x04, 0x2f
        /*001a*/ 	.short	(.L_5 - .L_4)
	.align		4
.L_4:
        /*001c*/ 	.word	index@(_Z13finitesum_GPUPfS_i)
        /*0020*/ 	.word	0x00000016


	//----- nvinfo : EIATTR_FRAME_SIZE
	.align		4
.L_5:
        /*0024*/ 	.byte	0x04, 0x11
        /*0026*/ 	.short	(.L_7 - .L_6)
	.align		4
.L_6:
        /*0028*/ 	.word	index@(_Z13finitesum_GPUPfS_i)
        /*002c*/ 	.word	0x00000000


	//----- nvinfo : EIATTR_MIN_STACK_SIZE
	.align		4
.L_7:
        /*0030*/ 	.byte	0x04, 0x12
        /*0032*/ 	.short	(.L_9 - .L_8)
	.align		4
.L_8:
        /*0034*/ 	.word	index@(_Z13finitesum_GPUPfS_i)
        /*0038*/ 	.word	0x00000000


	//----- nvinfo : EIATTR_MIN_STACK_SIZE
	.align		4
.L_9:
        /*003c*/ 	.byte	0x04, 0x12
        /*003e*/ 	.short	(.L_11 - .L_10)
	.align		4
.L_10:
        /*0040*/ 	.word	index@(_Z13dotproductGPUPfS_S_i)
        /*0044*/ 	.word	0x00000000
.L_11:


//--------------------- .nv.compat                --------------------------
	.section	.nv.compat,"",@"SHT_CUDA_COMPAT_INFO"
	.align	4
        /*0000*/ 	.byte	0x02, 0x09, 0x00, 0x00, 0x02, 0x02, 0x01, 0x00, 0x02, 0x05, 0x05, 0x00, 0x03, 0x07, 0x01, 0x01
        /*0010*/ 	.byte	0x02, 0x03, 0x00, 0x00, 0x02, 0x06, 0x01, 0x00, 0x04, 0x0b, 0x08, 0x00, 0x09, 0x00, 0x00, 0x00
        /*0020*/ 	.byte	0x00, 0x00, 0x00, 0x00


//--------------------- .nv.info._Z13finitesum_GPUPfS_i --------------------------
	.section	.nv.info._Z13finitesum_GPUPfS_i,"",@"SHT_CUDA_INFO"
	.sectionflags	@""
	.align	4


	//----- nvinfo : EIATTR_CUDA_API_VERSION
	.align		4
        /*0000*/ 	.byte	0x04, 0x37
        /*0002*/ 	.short	(.L_13 - .L_12)
.L_12:
        /*0004*/ 	.word	0x00000082


	//----- nvinfo : EIATTR_KPARAM_INFO
	.align		4
.L_13:
        /*0008*/ 	.byte	0x04, 0x17
        /*000a*/ 	.short	(.L_15 - .L_14)
.L_14:
        /*000c*/ 	.word	0x00000000
        /*0010*/ 	.short	0x0002
        /*0012*/ 	.short	0x0010
        /*0014*/ 	.byte	0x00, 0xf0, 0x11, 0x00


	//----- nvinfo : EIATTR_KPARAM_INFO
	.align		4
.L_15:
        /*0018*/ 	.byte	0x04, 0x17
        /*001a*/ 	.short	(.L_17 - .L_16)
.L_16:
        /*001c*/ 	.word	0x00000000
        /*0020*/ 	.short	0x0001
        /*0022*/ 	.short	0x0008
        /*0024*/ 	.byte	0x00, 0xf5, 0x21, 0x00


	//----- nvinfo : EIATTR_KPARAM_INFO
	.align		4
.L_17:
        /*0028*/ 	.byte	0x04, 0x17
        /*002a*/ 	.short	(.L_19 - .L_18)
.L_18:
        /*002c*/ 	.word	0x00000000
        /*0030*/ 	.short	0x0000
        /*0032*/ 	.short	0x0000
        /*0034*/ 	.byte	0x00, 0xf5, 0x21, 0x00


	//----- nvinfo : EIATTR_SPARSE_MMA_MASK
	.align		4
.L_19:
        /*0038*/ 	.byte	0x03, 0x50
        /*003a*/ 	.short	0x0000


	//----- nvinfo : EIATTR_MAXREG_COUNT
	.align		4
        /*003c*/ 	.byte	0x03, 0x1b
        /*003e*/ 	.short	0x00ff


	//----- nvinfo : EIATTR_NUM_BARRIERS
	.align		4
        /*0040*/ 	.byte	0x02, 0x4c
        /*0042*/ 	.byte	0x01
	.zero		1


	//----- nvinfo : EIATTR_MERCURY_ISA_VERSION
	.align		4
        /*0044*/ 	.byte	0x03, 0x5f
        /*0046*/ 	.short	0x0101


	//----- nvinfo : EIATTR_VRC_CTA_INIT_COUNT
	.align		4
        /*0048*/ 	.byte	0x02, 0x4a
	.zero		1
	.zero		1


	//----- nvinfo : EIATTR_EXIT_INSTR_OFFSETS
	.align		4
        /*004c*/ 	.byte	0x04, 0x1c
        /*004e*/ 	.short	(.L_21 - .L_20)


	//   ....[0]....
.L_20:
        /*0050*/ 	.word	0x00000100


	//   ....[1]....
        /*0054*/ 	.word	0x00000400


	//----- nvinfo : EIATTR_CBANK_PARAM_SIZE
	.align		4
.L_21:
        /*0058*/ 	.byte	0x03, 0x19
        /*005a*/ 	.short	0x0014


	//----- nvinfo : EIATTR_PARAM_CBANK
	.align		4
        /*005c*/ 	.byte	0x04, 0x0a
        /*005e*/ 	.short	(.L_23 - .L_22)
	.align		4
.L_22:
        /*0060*/ 	.word	index@(.nv.constant0._Z13finitesum_GPUPfS_i)
        /*0064*/ 	.short	0x0380
        /*0066*/ 	.short	0x0014


	//----- nvinfo : EIATTR_SW_WAR
	.align		4
.L_23:
        /*0068*/ 	.byte	0x04, 0x36
        /*006a*/ 	.short	(.L_25 - .L_24)
.L_24:
        /*006c*/ 	.word	0x00000008
.L_25:


//--------------------- .nv.info._Z13dotproductGPUPfS_S_i --------------------------
	.section	.nv.info._Z13dotproductGPUPfS_S_i,"",@"SHT_CUDA_INFO"
	.sectionflags	@""
	.align	4


	//----- nvinfo : EIATTR_CUDA_API_VERSION
	.align		4
        /*0000*/ 	.byte	0x04, 0x37
        /*0002*/ 	.short	(.L_27 - .L_26)
.L_26:
        /*0004*/ 	.word	0x00000082


	//----- nvinfo : EIATTR_KPARAM_INFO
	.align		4
.L_27:
        /*0008*/ 	.byte	0x04, 0x17
        /*000a*/ 	.short	(.L_29 - .L_28)
.L_28:
        /*000c*/ 	.word	0x00000000
        /*0010*/ 	.short	0x0003
        /*0012*/ 	.short	0x0018
        /*0014*/ 	.byte	0x00, 0xf0, 0x11, 0x00


	//----- nvinfo : EIATTR_KPARAM_INFO
	.align		4
.L_29:
        /*0018*/ 	.byte	0x04, 0x17
        /*001a*/ 	.short	(.L_31 - .L_30)
.L_30:
        /*001c*/ 	.word	0x00000000
        /*0020*/ 	.short	0x0002
        /*0022*/ 	.short	0x0010
        /*0024*/ 	.byte	0x00, 0xf5, 0x21, 0x00


	//----- nvinfo : EIATTR_KPARAM_INFO
	.align		4
.L_31:
        /*0028*/ 	.byte	0x04, 0x17
        /*002a*/ 	.short	(.L_33 - .L_32)
.L_32:
        /*002c*/ 	.word	0x00000000
        /*0030*/ 	.short	0x0001
        /*0032*/ 	.short	0x0008
        /*0034*/ 	.byte	0x00, 0xf5, 0x21, 0x00


	//----- nvinfo : EIATTR_KPARAM_INFO
	.align		4
.L_33:
        /*0038*/ 	.byte	0x04, 0x17
        /*003a*/ 	.short	(.L_35 - .L_34)
.L_34:
        /*003c*/ 	.word	0x00000000
        /*0040*/ 	.short	0x0000
        /*0042*/ 	.short	0x0000
        /*0044*/ 	.byte	0x00, 0xf5, 0x21, 0x00


	//----- nvinfo : EIATTR_SPARSE_MMA_MASK
	.align		4
.L_35:
        /*0048*/ 	.byte	0x03, 0x50
        /*004a*/ 	.short	0x0000


	//----- nvinfo : EIATTR_MAXREG_COUNT
	.align		4
        /*004c*/ 	.byte	0x03, 0x1b
        /*004e*/ 	.short	0x00ff


	//----- nvinfo : EIATTR_NUM_BARRIERS
	.align		4
        /*0050*/ 	.byte	0x02, 0x4c
        /*0052*/ 	.byte	0x01
	.zero		1


	//----- nvinfo : EIATTR_MERCURY_ISA_VERSION
	.align		4
        /*0054*/ 	.byte	0x03, 0x5f
        /*0056*/ 	.short	0x0101


	//----- nvinfo : EIATTR_VRC_CTA_INIT_COUNT
	.align		4
        /*0058*/ 	.byte	0x02, 0x4a
	.zero		1
	.zero		1


	//----- nvinfo : EIATTR_EXIT_INSTR_OFFSETS
	.align		4
        /*005c*/ 	.byte	0x04, 0x1c
        /*005e*/ 	.short	(.L_37 - .L_36)


	//   ....[0]....
.L_36:
        /*0060*/ 	.word	0x00000190


	//   ....[1]....
        /*0064*/ 	.word	0x000004c0


	//----- nvinfo : EIATTR_CRS_STACK_SIZE
	.align		4
.L_37:
        /*0068*/ 	.byte	0x04, 0x1e
        /*006a*/ 	.short	(.L_39 - .L_38)
.L_38:
        /*006c*/ 	.word	0x00000000


	//----- nvinfo : EIATTR_CBANK_PARAM_SIZE
	.align		4
.L_39:
        /*0070*/ 	.byte	0x03, 0x19
        /*0072*/ 	.short	0x001c


	//----- nvinfo : EIATTR_PARAM_CBANK
	.align		4
        /*0074*/ 	.byte	0x04, 0x0a
        /*0076*/ 	.short	(.L_41 - .L_40)
	.align		4
.L_40:
        /*0078*/ 	.word	index@(.nv.constant0._Z13dotproductGPUPfS_S_i)
        /*007c*/ 	.short	0x0380
        /*007e*/ 	.short	0x001c


	//----- nvinfo : EIATTR_SW_WAR
	.align		4
.L_41:
        /*0080*/ 	.byte	0x04, 0x36
        /*0082*/ 	.short	(.L_43 - .L_42)
.L_42:
        /*0084*/ 	.word	0x00000008
.L_43:


//--------------------- .nv.callgraph             --------------------------
	.section	.nv.callgraph,"",@"SHT_CUDA_CALLGRAPH"
	.align	4
	.sectionentsize	8
	.align		4
        /*0000*/ 	.word	0x00000000
	.align		4
        /*0004*/ 	.word	0xffffffff
	.align		4
        /*0008*/ 	.word	0x00000000
	.align		4
        /*000c*/ 	.word	0xfffffffe
	.align		4
        /*0010*/ 	.word	0x00000000
	.align		4
        /*0014*/ 	.word	0xfffffffd
	.align		4
        /*0018*/ 	.word	0x00000000
	.align		4
        /*001c*/ 	.word	0xfffffffc


//--------------------- .text._Z13finitesum_GPUPfS_i --------------------------
	.section	.text._Z13finitesum_GPUPfS_i,"ax",@progbits
	.align	128
        .global         _Z13finitesum_GPUPfS_i
        .type           _Z13finitesum_GPUPfS_i,@function
        .size           _Z13finitesum_GPUPfS_i,(.L_x_6 - _Z13finitesum_GPUPfS_i)
        .other          _Z13finitesum_GPUPfS_i,@"STO_CUDA_ENTRY STV_DEFAULT"
_Z13finitesum_GPUPfS_i:
.text._Z13finitesum_GPUPfS_i:
[----:B------:R-:W-:Y:S01]  /*0000*/  LDC R1, c[0x0][0x37c] ;  /* 0x0000df00ff017b82 */ /* 0x000fe20000000800 */
[----:B------:R-:W0:Y:S07]  /*0010*/  S2R R0, SR_TID.X ;  /* 0x0000000000007919 */ /* 0x000e2e0000002100 */
[----:B------:R-:W0:Y:S01]  /*0020*/  S2UR UR4, SR_CTAID.X ;  /* 0x00000000000479c3 */ /* 0x000e220000002500 */
[----:B------:R-:W1:Y:S07]  /*0030*/  LDCU.64 UR6, c[0x0][0x358] ;  /* 0x00006b00ff0677ac */ /* 0x000e6e0008000a00 */
[----:B------:R-:W0:Y:S08]  /*0040*/  LDC R5, c[0x0][0x360] ;  /* 0x0000d800ff057b82 */ /* 0x000e300000000800 */
[----:B------:R-:W2:Y:S01]  /*0050*/  LDC.64 R2, c[0x0][0x380] ;  /* 0x0000e000ff027b82 */ /* 0x000ea20000000a00 */
[----:B0-----:R-:W-:-:S04]  /*0060*/  IMAD R5, R5, UR4, R0 ;  /* 0x0000000405057c24 */ /* 0x001fc8000f8e0200 */
[----:B--2---:R-:W-:-:S06]  /*0070*/  IMAD.WIDE R2, R5, 0x4, R2 ;  /* 0x0000000405027825 */ /* 0x004fcc00078e0202 */
[----:B-1----:R-:W2:Y:S01]  /*0080*/  LDG.E R2, desc[UR6][R2.64] ;  /* 0x0000000602027981 */ /* 0x002ea2000c1e1900 */
[----:B------:R-:W0:Y:S01]  /*0090*/  S2UR UR5, SR_CgaCtaId ;  /* 0x00000000000579c3 */ /* 0x000e220000008800 */
[----:B------:R-:W-:Y:S01]  /*00a0*/  UMOV UR4, 0x400 ;  /* 0x0000040000047882 */ /* 0x000fe20000000000 */
[----:B------:R-:W-:Y:S01]  /*00b0*/  ISETP.NE.AND P0, PT, R0, RZ, PT ;  /* 0x000000ff0000720c */ /* 0x000fe20003f05270 */
[----:B0-----:R-:W-:-:S06]  /*00c0*/  ULEA UR4, UR5, UR4, 0x18 ;  /* 0x0000000405047291 */ /* 0x001fcc000f8ec0ff */
[----:B------:R-:W-:-:S05]  /*00d0*/  LEA R5, R0, UR4, 0x2 ;  /* 0x0000000400057c11 */ /* 0x000fca000f8e10ff */
[----:B--2---:R0:W-:Y:S01]  /*00e0*/  STS [R5], R2 ;  /* 0x0000000205007388 */ /* 0x0041e20000000800 */
[----:B------:R-:W-:Y:S06]  /*00f0*/  BAR.SYNC.DEFER_BLOCKING 0x0 ;  /* 0x0000000000007b1d */ /* 0x000fec0000010000 */
[----:B------:R-:W-:Y:S05]  /*0100*/  @P0 EXIT ;  /* 0x000000000000094d */ /* 0x000fea0003800000 */
[----:B------:R-:W-:Y:S01]  /*0110*/  HFMA2 R7, -RZ, RZ, 0, 0 ;  /* 0x00000000ff077431 */ /* 0x000fe200000001ff */
[----:B------:R-:W-:-:S07]  /*0120*/  MOV R0, 0x40 ;  /* 0x0000004000007802 */ /* 0x000fce0000000f00 */
.L_x_0:
[----:B------:R-:W1:Y:S04]  /*0130*/  LDS.128 R12, [R0+UR4+-0x40] ;  /* 0xffffc004000c7984 */ /* 0x000e680008000c00 */
[----:B------:R-:W2:Y:S04]  /*0140*/  LDS.128 R16, [R0+UR4+-0x30] ;  /* 0xffffd00400107984 */ /* 0x000ea80008000c00 */
[----:B------:R-:W3:Y:S01]  /*0150*/  LDS.128 R8, [R0+UR4+-0x20] ;  /* 0xffffe00400087984 */ /* 0x000ee20008000c00 */
[----:B-1----:R-:W-:-:S03]  /*0160*/  FADD R12, R12, R7 ;  /* 0x000000070c0c7221 */ /* 0x002fc60000000000 */
[----:B0-----:R-:W0:Y:S01]  /*0170*/  LDS.128 R4, [R0+UR4+-0x10] ;  /* 0xfffff00400047984 */ /* 0x001e220008000c00 */
[----:B------:R-:W-:-:S04]  /*0180*/  FADD R13, R12, R13 ;  /* 0x0000000d0c0d7221 */ /* 0x000fc80000000000 */
[----:B------:R-:W-:-:S04]  /*0190*/  FADD R14, R13, R14 ;  /* 0x0000000e0d0e7221 */ /* 0x000fc80000000000 */
[----:B------:R-:W-:-:S04]  /*01a0*/  FADD R15, R14, R15 ;  /* 0x0000000f0e0f7221 */ /* 0x000fc80000000000 */
[----:B--2---:R-:W-:Y:S02]  /*01b0*/  FADD R16, R15, R16 ;  /* 0x000000100f107221 */ /* 0x004fe40000000000 */
[----:B------:R-:W1:Y:S02]  /*01c0*/  LDS.128 R12, [R0+UR4] ;  /* 0x00000004000c7984 */ /* 0x000e640008000c00 */
[----:B------:R-:W-:-:S04]  /*01d0*/  FADD R17, R16, R17 ;  /* 0x0000001110117221 */ /* 0x000fc80000000000 */
[----:B------:R-:W-:-:S04]  /*01e0*/  FADD R18, R17, R18 ;  /* 0x0000001211127221 */ /* 0x000fc80000000000 */
[----:B------:R-:W-:-:S04]  /*01f0*/  FADD R19, R18, R19 ;  /* 0x0000001312137221 */ /* 0x000fc80000000000 */
[----:B---3--:R-:W-:Y:S02]  /*0200*/  FADD R8, R19, R8 ;  /* 0x0000000813087221 */ /* 0x008fe40000000000 */
[----:B------:R-:W2:Y:S02]  /*0210*/  LDS.128 R16, [R0+UR4+0x10] ;  /* 0x0000100400107984 */ /* 0x000ea40008000c00 */
[----:B------:R-:W-:-:S04]  /*0220*/  FADD R9, R8, R9 ;  /* 0x0000000908097221 */ /* 0x000fc80000000000 */
[----:B------:R-:W-:-:S04]  /*0230*/  FADD R10, R9, R10 ;  /* 0x0000000a090a7221 */ /* 0x000fc80000000000 */
[----:B------:R-:W-:-:S04]  /*0240*/  FADD R11, R10, R11 ;  /* 0x0000000b0a0b7221 */ /* 0x000fc80000000000 */
[----:B0-----:R-:W-:Y:S02]  /*0250*/  FADD R4, R11, R4 ;  /* 0x000000040b047221 */ /* 0x001fe40000000000 */
[----:B------:R-:W0:Y:S02]  /*0260*/  LDS.128 R8, [R0+UR4+0x20] ;  /* 0x0000200400087984 */ /* 0x000e240008000c00 */
[----:B------:R-:W-:-:S04]  /*0270*/  FADD R5, R4, R5 ;  /* 0x0000000504057221 */ /* 0x000fc80000000000 */
[----:B------:R-:W-:-:S04]  /*0280*/  FADD R6, R5, R6 ;  /* 0x0000000605067221 */ /* 0x000fc80000000000 */
[----:B------:R-:W-:-:S04]  /*0290*/  FADD R7, R6, R7 ;  /* 0x0000000706077221 */ /* 0x000fc80000000000 */
[----:B-1----:R-:W-:Y:S02]  /*02a0*/  FADD R12, R7, R12 ;  /* 0x0000000c070c7221 */ /* 0x002fe40000000000 */
[----:B------:R1:W3:Y:S02]  /*02b0*/  LDS.128 R4, [R0+UR4+0x30] ;  /* 0x0000300400047984 */ /* 0x0002e40008000c00 */
[----:B------:R-:W-:-:S04]  /*02c0*/  FADD R13, R12, R13 ;  /* 0x0000000d0c0d7221 */ /* 0x000fc80000000000 */
[----:B------:R-:W-:Y:S01]  /*02d0*/  FADD R14, R13, R14 ;  /* 0x0000000e0d0e7221 */ /* 0x000fe20000000000 */
[----:B-1----:R-:W-:-:S03]  /*02e0*/  IADD3 R0, PT, PT, R0, 0x80, RZ ;  /* 0x0000008000007810 */ /* 0x002fc60007ffe0ff */
[----:B------:R-:W-:Y:S01]  /*02f0*/  FADD R15, R14, R15 ;  /* 0x0000000f0e0f7221 */ /* 0x000fe20000000000 */
[----:B------:R-:W-:-:S03]  /*0300*/  ISETP.NE.AND P0, PT, R0, 0x440, PT ;  /* 0x000004400000780c */ /* 0x000fc60003f05270 */
[----:B--2---:R-:W-:-:S04]  /*0310*/  FADD R16, R15, R16 ;  /* 0x000000100f107221 */ /* 0x004fc80000000000 */
[----:B------:R-:W-:-:S04]  /*0320*/  FADD R17, R16, R17 ;  /* 0x0000001110117221 */ /* 0x000fc80000000000 */
[----:B------:R-:W-:-:S04]  /*0330*/  FADD R18, R17, R18 ;  /* 0x0000001211127221 */ /* 0x000fc80000000000 */
[----:B------:R-:W-:-:S04]  /*0340*/  FADD R19, R18, R19 ;  /* 0x0000001312137221 */ /* 0x000fc80000000000 */
[----:B0-----:R-:W-:-:S04]  /*0350*/  FADD R8, R19, R8 ;  /* 0x0000000813087221 */ /* 0x001fc80000000000 */
[----:B------:R-:W-:-:S04]  /*0360*/  FADD R9, R8, R9 ;  /* 0x0000000908097221 */ /* 0x000fc80000000000 */
[----:B------:R-:W-:-:S04]  /*0370*/  FADD R10, R9, R10 ;  /* 0x0000000a090a7221 */ /* 0x000fc80000000000 */
[----:B------:R-:W-:-:S04]  /*0380*/  FADD R11, R10, R11 ;  /* 0x0000000b0a0b7221 */ /* 0x000fc80000000000 */
[----:B---3--:R-:W-:-:S04]  /*0390*/  FADD R4, R11, R4 ;  /* 0x000000040b047221 */ /* 0x008fc80000000000 */
[----:B------:R-:W-:-:S04]  /*03a0*/  FADD R5, R4, R5 ;  /* 0x0000000504057221 */ /* 0x000fc80000000000 */
[----:B------:R-:W-:-:S04]  /*03b0*/  FADD R6, R5, R6 ;  /* 0x0000000605067221 */ /* 0x000fc80000000000 */
[----:B------:R-:W-:Y:S01]  /*03c0*/  FADD R7, R6, R7 ;  /* 0x0000000706077221 */ /* 0x000fe20000000000 */
[----:B------:R-:W-:Y:S06]  /*03d0*/  @P0 BRA `(.L_x_0) ;  /* 0xfffffffc00540947 */ /* 0x000fec000383ffff */
[----:B------:R-:W0:Y:S02]  /*03e0*/  LDC.64 R2, c[0x0][0x388] ;  /* 0x0000e200ff027b82 */ /* 0x000e240000000a00 */
[----:B0-----:R-:W-:Y:S01]  /*03f0*/  REDG.E.ADD.F32.FTZ.RN.STRONG.GPU desc[UR6][R2.64], R7 ;  /* 0x00000007020079a6 */ /* 0x001fe2000c12f306 */
[----:B------:R-:W-:Y:S05]  /*0400*/  EXIT ;  /* 0x000000000000794d */ /* 0x000fea0003800000 */
.L_x_1:
[----:B------:R-:W-:-:S00]  /*0410*/  BRA `(.L_x_1) ;  /* 0xfffffffc00fc7947 */ /* 0x000fc0000383ffff */
[----:B------:R-:W-:-:S00]  /*0420*/  NOP ;  /* 0x0000000000007918 */ /* 0x000fc00000000000 */
        /* <DEDUP_REMOVED lines=13> */
.L_x_6:


//--------------------- .text._Z13dotproductGPUPfS_S_i --------------------------
	.section	.text._Z13dotproductGPUPfS_S_i,"ax",@progbits
	.align	128
        .global         _Z13dotproductGPUPfS_S_i
        .type           _Z13dotproductGPUPfS_S_i,@function
        .size           _Z13dotproductGPUPfS_S_i,(.L_x_7 - _Z13dotproductGPUPfS_S_i)
        .other          _Z13dotproductGPUPfS_S_i,@"STO_CUDA_ENTRY STV_DEFAULT"
_Z13dotproductGPUPfS_S_i:
.text._Z13dotproductGPUPfS_S_i:
[----:B------:R-:W-:Y:S01]  /*0000*/  LDC R1, c[0x0][0x37c] ;  /* 0x0000df00ff017b82 */ /* 0x000fe20000000800 */
[----:B------:R-:W0:Y:S01]  /*0010*/  S2R R0, SR_TID.X ;  /* 0x0000000000007919 */ /* 0x000e220000002100 */
[----:B------:R-:W0:Y:S01]  /*0020*/  LDCU UR4, c[0x0][0x398] ;  /* 0x00007300ff0477ac */ /* 0x000e220008000800 */
[----:B------:R-:W-:Y:S01]  /*0030*/  BSSY.RECONVERGENT B0, `(.L_x_2) ;  /* 0x0000014000007945 */ /* 0x000fe20003800200 */
[----:B------:R-:W1:Y:S01]  /*0040*/  LDCU.64 UR6, c[0x0][0x358] ;  /* 0x00006b00ff0677ac */ /* 0x000e620008000a00 */
[C---:B0-----:R-:W-:Y:S02]  /*0050*/  ISETP.GE.AND P0, PT, R0.reuse, UR4, PT ;  /* 0x0000000400007c0c */ /* 0x041fe4000bf06270 */
[----:B------:R-:W-:-:S11]  /*0060*/  ISETP.NE.AND P1, PT, R0, RZ, PT ;  /* 0x000000ff0000720c */ /* 0x000fd60003f25270 */
[----:B-1----:R-:W-:Y:S05]  /*0070*/  @P0 BRA `(.L_x_3) ;  /* 0x00000000003c0947 */ /* 0x002fea0003800000 */
[----:B------:R-:W0:Y:S01]  /*0080*/  S2R R7, SR_CTAID.X ;  /* 0x0000000000077919 */ /* 0x000e220000002500 */
[----:B------:R-:W1:Y:S01]  /*0090*/  LDC.64 R2, c[0x0][0x380] ;  /* 0x0000e000ff027b82 */ /* 0x000e620000000a00 */
[----:B------:R-:W0:Y:S07]  /*00a0*/  LDCU UR4, c[0x0][0x360] ;  /* 0x00006c00ff0477ac */ /* 0x000e2e0008000800 */
[----:B------:R-:W2:Y:S01]  /*00b0*/  LDC.64 R4, c[0x0][0x388] ;  /* 0x0000e200ff047b82 */ /* 0x000ea20000000a00 */
[----:B0-----:R-:W-:-:S04]  /*00c0*/  IMAD R7, R7, UR4, R0 ;  /* 0x0000000407077c24 */ /* 0x001fc8000f8e0200 */
[----:B-1----:R-:W-:-:S04]  /*00d0*/  IMAD.WIDE R2, R7, 0x4, R2 ;  /* 0x0000000407027825 */ /* 0x002fc800078e0202 */
[----:B--2---:R-:W-:Y:S02]  /*00e0*/  IMAD.WIDE R4, R7, 0x4, R4 ;  /* 0x0000000407047825 */ /* 0x004fe400078e0204 */
[----:B------:R-:W2:Y:S04]  /*00f0*/  LDG.E R2, desc[UR6][R2.64] ;  /* 0x0000000602027981 */ /* 0x000ea8000c1e1900 */
[----:B------:R-:W2:Y:S01]  /*0100*/  LDG.E R5, desc[UR6][R4.64] ;  /* 0x0000000604057981 */ /* 0x000ea2000c1e1900 */
[----:B------:R-:W0:Y:S01]  /*0110*/  S2UR UR5, SR_CgaCtaId ;  /* 0x00000000000579c3 */ /* 0x000e220000008800 */
[----:B------:R-:W-:Y:S02]  /*0120*/  UMOV UR4, 0x400 ;  /* 0x0000040000047882 */ /* 0x000fe40000000000 */
[----:B0-----:R-:W-:-:S06]  /*0130*/  ULEA UR4, UR5, UR4, 0x18 ;  /* 0x0000000405047291 */ /* 0x001fcc000f8ec0ff */
[----:B------:R-:W-:Y:S01]  /*0140*/  LEA R7, R0, UR4, 0x2 ;  /* 0x0000000400077c11 */ /* 0x000fe2000f8e10ff */
[----:B--2---:R-:W-:-:S05]  /*0150*/  FMUL R0, R2, R5 ;  /* 0x0000000502007220 */ /* 0x004fca0000400000 */
[----:B------:R0:W-:Y:S02]  /*0160*/  STS [R7], R0 ;  /* 0x0000000007007388 */ /* 0x0001e40000000800 */
.L_x_3:
[----:B------:R-:W-:Y:S05]  /*0170*/  BSYNC.RECONVERGENT B0 ;  /* 0x0000000000007941 */ /* 0x000fea0003800200 */
.L_x_2:
[----:B------:R-:W-:Y:S06]  /*0180*/  BAR.SYNC.DEFER_BLOCKING 0x0 ;  /* 0x0000000000007b1d */ /* 0x000fec0000010000 */
[----:B------:R-:W-:Y:S05]  /*0190*/  @P1 EXIT ;  /* 0x000000000000194d */ /* 0x000fea0003800000 */
[----:B------:R-:W1:Y:S01]  /*01a0*/  S2UR UR5, SR_CgaCtaId ;  /* 0x00000000000579c3 */ /* 0x000e620000008800 */
[----:B0-----:R-:W-:Y:S01]  /*01b0*/  HFMA2 R7, -RZ, RZ, 0, 0 ;  /* 0x00000000ff077431 */ /* 0x001fe200000001ff */
[----:B------:R-:W-:Y:S01]  /*01c0*/  MOV R0, 0x40 ;  /* 0x0000004000007802 */ /* 0x000fe20000000f00 */
[----:B------:R-:W-:Y:S02]  /*01d0*/  UMOV UR4, 0x400 ;  /* 0x0000040000047882 */ /* 0x000fe40000000000 */
[----:B-1----:R-:W-:-:S12]  /*01e0*/  ULEA UR4, UR5, UR4, 0x18 ;  /* 0x0000000405047291 */ /* 0x002fd8000f8ec0ff */
.L_x_4:
[----:B------:R-:W0:Y:S04]  /*01f0*/  LDS.128 R12, [R0+UR4+-0x40] ;  /* 0xffffc004000c7984 */ /* 0x000e280008000c00 */
[----:B------:R-:W1:Y:S04]  /*0200*/  LDS.128 R16, [R0+UR4+-0x30] ;  /* 0xffffd00400107984 */ /* 0x000e680008000c00 */
[----:B------:R-:W2:Y:S01]  /*0210*/  LDS.128 R8, [R0+UR4+-0x20] ;  /* 0xffffe00400087984 */ /* 0x000ea20008000c00 */
[----:B0-----:R-:W-:-:S03]  /*0220*/  FADD R12, R12, R7 ;  /* 0x000000070c0c7221 */ /* 0x001fc60000000000 */
[----:B------:R-:W0:Y:S01]  /*0230*/  LDS.128 R4, [R0+UR4+-0x10] ;  /* 0xfffff00400047984 */ /* 0x000e220008000c00 */
[----:B------:R-:W-:-:S04]  /*0240*/  FADD R13, R12, R13 ;  /* 0x0000000d0c0d7221 */ /* 0x000fc80000000000 */
[----:B------:R-:W-:-:S04]  /*0250*/  FADD R14, R13, R14 ;  /* 0x0000000e0d0e7221 */ /* 0x000fc80000000000 */
[----:B------:R-:W-:-:S04]  /*0260*/  FADD R15, R14, R15 ;  /* 0x0000000f0e0f7221 */ /* 0x000fc80000000000 */
[----:B-1----:R-:W-:Y:S02]  /*0270*/  FADD R16, R15, R16 ;  /* 0x000000100f107221 */ /* 0x002fe40000000000 */
[----:B------:R-:W1:Y:S02]  /*0280*/  LDS.128 R12, [R0+UR4] ;  /* 0x00000004000c7984 */ /* 0x000e640008000c00 */
[----:B------:R-:W-:-:S04]  /*0290*/  FADD R17, R16, R17 ;  /* 0x0000001110117221 */ /* 0x000fc80000000000 */
[----:B------:R-:W-:-:S04]  /*02a0*/  FADD R18, R17, R18 ;  /* 0x0000001211127221 */ /* 0x000fc80000000000 */
[----:B------:R-:W-:-:S04]  /*02b0*/  FADD R19, R18, R19 ;  /* 0x0000001312137221 */ /* 0x000fc80000000000 */
[----:B--2---:R-:W-:Y:S02]  /*02c0*/  FADD R8, R19, R8 ;  /* 0x0000000813087221 */ /* 0x004fe40000000000 */
        /* <DEDUP_REMOVED lines=32> */
.L_x_5:
        /* <DEDUP_REMOVED lines=11> */
.L_x_7:


//--------------------- .nv.shared._Z13finitesum_GPUPfS_i --------------------------
	.section	.nv.shared._Z13finitesum_GPUPfS_i,"aw",@nobits
	.sectionflags	@""
	.align	4
.nv.shared._Z13finitesum_GPUPfS_i:
	.zero		2048


//--------------------- .nv.shared.reserved.0     --------------------------
	.section	.nv.shared.reserved.0,"aw",@nobits
	.weak		__nv_reservedSMEM_offset_0_alias
	.size		__nv_reservedSMEM_offset_0_alias, 0, 64
	.other		__nv_reservedSMEM_offset_0_alias,@"STO_CUDA_RESERVED_SHARED STV_DEFAULT"
__nv_reservedSMEM_offset_0_alias:
	.zero		0
	.zero		64


//--------------------- .nv.shared._Z13dotproductGPUPfS_S_i --------------------------
	.section	.nv.shared._Z13dotproductGPUPfS_S_i,"aw",@nobits
	.sectionflags	@""
	.align	4
.nv.shared._Z13dotproductGPUPfS_S_i:
	.zero		2048


//--------------------- .nv.constant0._Z13finitesum_GPUPfS_i --------------------------
	.section	.nv.constant0._Z13finitesum_GPUPfS_i,"a",@progbits
	.sectionflags	@""
	.align	4
.nv.constant0._Z13finitesum_GPUPfS_i:
	.zero		916


//--------------------- .nv.constant0._Z13dotproductGPUPfS_S_i --------------------------
	.section	.nv.constant0._Z13dotproductGPUPfS_S_i,"a",@progbits
	.sectionflags	@""
	.align	4
.nv.constant0._Z13dotproductGPUPfS_S_i:
	.zero		924


//--------------------- SYMBOLS --------------------------

	.type		.nv.reservedSmem.offset0,@object
	.size		.nv.reservedSmem.offset0,0x4
	.type		.nv.reservedSmem.cap,@object
	.size		.nv.reservedSmem.cap,0x4
